//
// Generated by NVIDIA NVVM Compiler
//
// Compiler Build ID: CL-36424714
// Cuda compilation tools, release 13.0, V13.0.88
// Based on NVVM 20.0.0
//

.version 9.0
.target sm_100
.address_size 64

	// .globl	_Z4loopv
.extern .func  (.param .b32 func_retval0) vprintf
(
	.param .b64 vprintf_param_0,
	.param .b64 vprintf_param_1
)
;
.global .align 1 .b8 $str[4] = {37, 100, 10};

.visible .entry _Z4loopv()
{
	.local .align 8 .b8 	__local_depot0[8];
	.reg .b64 	%SP;
	.reg .b64 	%SPL;
	.reg .b32 	%r<7>;
	.reg .b64 	%rd<5>;

	mov.u64 	%SPL, __local_depot0;
	cvta.local.u64 	%SP, %SPL;
	add.u64 	%rd1, %SP, 0;
	add.u64 	%rd2, %SPL, 0;
	mov.u32 	%r1, %tid.x;
	mov.u32 	%r2, %ctaid.x;
	mov.u32 	%r3, %ntid.x;
	mad.lo.s32 	%r4, %r2, %r3, %r1;
	st.local.u32 	[%rd2], %r4;
	mov.u64 	%rd3, $str;
	cvta.global.u64 	%rd4, %rd3;
	{ // callseq 0, 0
	.param .b64 param0;
	st.param.b64 	[param0], %rd4;
	.param .b64 param1;
	st.param.b64 	[param1], %rd1;
	.param .b32 retval0;
	call.uni (retval0), 
	vprintf, 
	(
	param0, 
	param1
	);
	ld.param.b32 	%r5, [retval0];
	} // callseq 0
	ret;

}


// ===== COMPILED SASS (sm_100) =====

	.target	sm_100

	.elftype	@"ET_EXEC"


//--------------------- .note.nv.tkinfo           --------------------------
	.section	.note.nv.tkinfo,"",@"SHT_NOTE"
	.sectionflags	@"SHF_NOTE_NV_TKINFO"
	.tkinfo
        /*0018*/ 	.word	0x00000002
        /*0030*/ 	.string	""
        /*0030*/ 	.string	"ptxas"
        /*0030*/ 	.string	"Cuda compilation tools, release 13.0, V13.0.88"
        /*0030*/ 	.string	"Build cuda_13.0.r13.0/compiler.36424714_0"
        /*0030*/ 	.string	"-arch sm_100 -m 64 "



//--------------------- .note.nv.cuinfo           --------------------------
	.section	.note.nv.cuinfo,"",@"SHT_NOTE"
	.sectionflags	@"SHF_NOTE_NV_CUINFO"
        /*0018*/ 	.short	0x0002
        /*001a*/ 	.short	0x0064
        /*001c*/ 	.short	0x0082
	.zero		2


//--------------------- .nv.info                  --------------------------
	.section	.nv.info,"",@"SHT_CUDA_INFO"
	.align	4


	//----- nvinfo : EIATTR_REGCOUNT
	.align		4
        /*0000*/ 	.byte	0x04, 0x2f
        /*0002*/ 	.short	(.L_2 - .L_1)
	.align		4
.L_1:
        /*0004*/ 	.word	index@(_Z4loopv)
        /*0008*/ 	.word	0x00000018


	//----- nvinfo : EIATTR_FRAME_SIZE
	.align		4
.L_2:
        /*000c*/ 	.byte	0x04, 0x11
        /*000e*/ 	.short	(.L_4 - .L_3)
	.align		4
.L_3:
        /*0010*/ 	.word	index@(_Z4loopv)
        /*0014*/ 	.word	0x00000008


	//----- nvinfo : EIATTR_MIN_STACK_SIZE
	.align		4
.L_4:
        /*0018*/ 	.byte	0x04, 0x12
        /*001a*/ 	.short	(.L_6 - .L_5)
	.align		4
.L_5:
        /*001c*/ 	.word	index@(_Z4loopv)
        /*0020*/ 	.word	0x00000008
.L_6:


//--------------------- .nv.compat                --------------------------
	.section	.nv.compat,"",@"SHT_CUDA_COMPAT_INFO"
	.align	4
        /*0000*/ 	.byte	0x02, 0x09, 0x00, 0x00, 0x02, 0x02, 0x01, 0x00, 0x02, 0x05, 0x05, 0x00, 0x03, 0x07, 0x01, 0x01
        /*0010*/ 	.byte	0x02, 0x03, 0x00, 0x00, 0x02, 0x06, 0x01, 0x00, 0x04, 0x0b, 0x08, 0x00, 0x09, 0x00, 0x00, 0x00
        /*0020*/ 	.byte	0x00, 0x00, 0x00, 0x00


//--------------------- .nv.info._Z4loopv         --------------------------
	.section	.nv.info._Z4loopv,"",@"SHT_CUDA_INFO"
	.sectionflags	@""
	.align	4


	//----- nvinfo : EIATTR_CUDA_API_VERSION
	.align		4
        /*0000*/ 	.byte	0x04, 0x37
        /*0002*/ 	.short	(.L_8 - .L_7)
.L_7:
        /*0004*/ 	.word	0x00000082


	//----- nvinfo : EIATTR_SPARSE_MMA_MASK
	.align		4
.L_8:
        /*0008*/ 	.byte	0x03, 0x50
        /*000a*/ 	.short	0x0000


	//----- nvinfo : EIATTR_MAXREG_COUNT
	.align		4
        /*000c*/ 	.byte	0x03, 0x1b
        /*000e*/ 	.short	0x00ff


	//----- nvinfo : EIATTR_EXTERNS
	.align		4
        /*0010*/ 	.byte	0x04, 0x0f
        /*0012*/ 	.short	(.L_10 - .L_9)


	//   ....[0]....
	.align		4
.L_9:
        /*0014*/ 	.word	index@(vprintf)


	//----- nvinfo : EIATTR_MERCURY_ISA_VERSION
	.align		4
.L_10:
        /*0018*/ 	.byte	0x03, 0x5f
        /*001a*/ 	.short	0x0101


	//----- nvinfo : EIATTR_VRC_CTA_INIT_COUNT
	.align		4
        /*001c*/ 	.byte	0x02, 0x4a
	.zero		1
	.zero		1


	//----- nvinfo : EIATTR_SYSCALL_OFFSETS
	.align		4
        /*0020*/ 	.byte	0x04, 0x46
        /*0022*/ 	.short	(.L_12 - .L_11)


	//   ....[0]....
.L_11:
        /*0024*/ 	.word	0x00000110


	//----- nvinfo : EIATTR_EXIT_INSTR_OFFSETS
	.align		4
.L_12:
        /*0028*/ 	.byte	0x04, 0x1c
        /*002a*/ 	.short	(.L_14 - .L_13)


	//   ....[0]....
.L_13:
        /*002c*/ 	.word	0x00000120


	//----- nvinfo : EIATTR_SW_WAR
	.align		4
.L_14:
        /*0030*/ 	.byte	0x04, 0x36
        /*0032*/ 	.short	(.L_16 - .L_15)
.L_15:
        /*0034*/ 	.word	0x00000008
.L_16:


//--------------------- .nv.callgraph             --------------------------
	.section	.nv.callgraph,"",@"SHT_CUDA_CALLGRAPH"
	.align	4
	.sectionentsize	8
	.align		4
        /*0000*/ 	.word	0x00000000
	.align		4
        /*0004*/ 	.word	0xffffffff
	.align		4
        /*0008*/ 	.word	index@(_Z4loopv)
	.align		4
        /*000c*/ 	.word	index@(vprintf)
	.align		4
        /*0010*/ 	.word	0x00000000
	.align		4
        /*0014*/ 	.word	0xfffffffe
	.align		4
        /*0018*/ 	.word	0x00000000
	.align		4
        /*001c*/ 	.word	0xfffffffd
	.align		4
        /*0020*/ 	.word	0x00000000
	.align		4
        /*0024*/ 	.word	0xfffffffc


//--------------------- .nv.constant4             --------------------------
	.section	.nv.constant4,"a",@progbits
	.align	8
	.align		8
.nv.constant4:
        /*0000*/ 	.dword	vprintf
	.align		8
        /*0008*/ 	.dword	$str


//--------------------- .text._Z4loopv            --------------------------
	.section	.text._Z4loopv,"ax",@progbits
	.align	128
        .global         _Z4loopv
        .type           _Z4loopv,@function
        .size           _Z4loopv,(.L_x_2 - _Z4loopv)
        .other          _Z4loopv,@"STO_CUDA_ENTRY STV_DEFAULT"
_Z4loopv:
.text._Z4loopv:
[----:B------:R-:W0:Y:S01]  /*0000*/  LDC R1, c[0x0][0x37c] ;  /* 0x0000df00ff017b82 */ /* 0x000e220000000800 */
[----:B------:R-:W1:Y:S01]  /*0010*/  S2R R0, SR_TID.X ;  /* 0x0000000000007919 */ /* 0x000e620000002100 */
[----:B------:R-:W2:Y:S06]  /*0020*/  LDCU UR5, c[0x0][0x2fc] ;  /* 0x00005f80ff0577ac */ /* 0x000eac0008000800 */
[----:B------:R-:W1:Y:S01]  /*0030*/  S2UR UR6, SR_CTAID.X ;  /* 0x00000000000679c3 */ /* 0x000e620000002500 */
[----:B------:R-:W-:Y:S01]  /*0040*/  MOV R2, 0x0 ;  /* 0x0000000000027802 */ /* 0x000fe20000000f00 */
[----:B0-----:R-:W-:Y:S01]  /*0050*/  VIADD R1, R1, 0xfffffff8 ;  /* 0xfffffff801017836 */ /* 0x001fe20000000000 */
[----:B------:R-:W0:Y:S05]  /*0060*/  LDCU UR4, c[0x0][0x2f8] ;  /* 0x00005f00ff0477ac */ /* 0x000e2a0008000800 */
[----:B------:R-:W1:Y:S01]  /*0070*/  LDC R3, c[0x0][0x360] ;  /* 0x0000d800ff037b82 */ /* 0x000e620000000800 */
[----:B0-----:R-:W-:-:S05]  /*0080*/  IADD3 R6, P0, PT, R1, UR4, RZ ;  /* 0x0000000401067c10 */ /* 0x001fca000ff1e0ff */
[----:B--2---:R-:W-:Y:S02]  /*0090*/  IMAD.X R7, RZ, RZ, UR5, P0 ;  /* 0x00000005ff077e24 */ /* 0x004fe400080e06ff */
[----:B-1----:R-:W-:Y:S01]  /*00a0*/  IMAD R0, R3, UR6, R0 ;  /* 0x0000000603007c24 */ /* 0x002fe2000f8e0200 */
[----:B------:R-:W0:Y:S01]  /*00b0*/  LDCU.64 UR6, c[0x4][0x8] ;  /* 0x01000100ff0677ac */ /* 0x000e220008000a00 */
[----:B------:R-:W1:Y:S03]  /*00c0*/  LDC.64 R2, c[0x4][R2] ;  /* 0x0100000002027b82 */ /* 0x000e660000000a00 */
[----:B------:R2:W-:Y:S01]  /*00d0*/  STL [R1], R0 ;  /* 0x0000000001007387 */ /* 0x0005e20000100800 */
[----:B0-----:R-:W-:Y:S01]  /*00e0*/  IMAD.U32 R4, RZ, RZ, UR6 ;  /* 0x00000006ff047e24 */ /* 0x001fe2000f8e00ff */
[----:B--2---:R-:W-:-:S07]  /*00f0*/  MOV R5, UR7 ;  /* 0x0000000700057c02 */ /* 0x004fce0008000f00 */
[----:B------:R-:W-:-:S07]  /*0100*/  LEPC R20, `(.L_x_0) ;  /* 0x000000001014794e */ /* 0x000fce0000000000 */
[----:B-1----:R-:W-:Y:S05]  /*0110*/  CALL.ABS.NOINC R2 ;  /* 0x0000000002007343 */ /* 0x002fea0003c00000 */
.L_x_0:
[----:B------:R-:W-:Y:S05]  /*0120*/  EXIT ;  /* 0x000000000000794d */ /* 0x000fea0003800000 */
.L_x_1:
[----:B------:R-:W-:-:S00]  /*0130*/  BRA `(.L_x_1) ;  /* 0xfffffffc00fc7947 */ /* 0x000fc0000383ffff */
[----:B------:R-:W-:-:S00]  /*0140*/  NOP ;  /* 0x0000000000007918 */ /* 0x000fc00000000000 */
        /* <DEDUP_REMOVED lines=11> */
.L_x_2:


//--------------------- .nv.global.init           --------------------------
	.section	.nv.global.init,"aw",@progbits
.nv.global.init:
	.type		$str,@object
	.size		$str,(.L_0 - $str)
$str:
        /*0000*/ 	.byte	0x25, 0x64, 0x0a, 0x00
.L_0:


//--------------------- .nv.shared.reserved.0     --------------------------
	.section	.nv.shared.reserved.0,"aw",@nobits
	.weak		__nv_reservedSMEM_offset_0_alias
	.size		__nv_reservedSMEM_offset_0_alias, 0, 64
	.other		__nv_reservedSMEM_offset_0_alias,@"STO_CUDA_RESERVED_SHARED STV_DEFAULT"
__nv_reservedSMEM_offset_0_alias:
	.zero		0
	.zero		64


//--------------------- .nv.constant0._Z4loopv    --------------------------
	.section	.nv.constant0._Z4loopv,"a",@progbits
	.sectionflags	@""
	.align	4
.nv.constant0._Z4loopv:
	.zero		896


//--------------------- SYMBOLS --------------------------

	.type		.nv.reservedSmem.offset0,@object
	.size		.nv.reservedSmem.offset0,0x4
	.type		vprintf,@function
